//
// Generated by NVIDIA NVVM Compiler
//
// Compiler Build ID: CL-36424714
// Cuda compilation tools, release 13.0, V13.0.88
// Based on NVVM 20.0.0
//

.version 9.0
.target sm_100
.address_size 64

	// .globl	_Z10testKernelv
.extern .func  (.param .b32 func_retval0) vprintf
(
	.param .b64 vprintf_param_0,
	.param .b64 vprintf_param_1
)
;
.global .align 4 .u32 g_lock;
.global .align 4 .u32 g_counter;
.global .align 1 .b8 $str[37] = {84, 104, 114, 101, 97, 100, 32, 37, 100, 32, 97, 99, 113, 117, 105, 114, 101, 100, 32, 108, 111, 99, 107, 44, 32, 99, 111, 117, 110, 116, 101, 114, 61, 37, 100, 10};

.visible .entry _Z10testKernelv()
{
	.local .align 8 .b8 	__local_depot0[8];
	.reg .b64 	%SP;
	.reg .b64 	%SPL;
	.reg .pred 	%p<2>;
	.reg .b32 	%r<11>;
	.reg .b64 	%rd<5>;

	mov.u64 	%SPL, __local_depot0;
	cvta.local.u64 	%SP, %SPL;
$L__BB0_1:
	atom.relaxed.global.cas.b32 	%r1, [g_lock], 0, 1;
	setp.ne.s32 	%p1, %r1, 0;
	@%p1 bra 	$L__BB0_1;
	add.u64 	%rd1, %SP, 0;
	add.u64 	%rd2, %SPL, 0;
	ld.global.u32 	%r2, [g_counter];
	add.s32 	%r3, %r2, 1;
	st.global.u32 	[g_counter], %r3;
	mov.u32 	%r4, %tid.x;
	mov.u32 	%r5, %ntid.x;
	mov.u32 	%r6, %ctaid.x;
	mad.lo.s32 	%r7, %r6, %r5, %r4;
	st.local.v2.u32 	[%rd2], {%r7, %r3};
	mov.u64 	%rd3, $str;
	cvta.global.u64 	%rd4, %rd3;
	{ // callseq 0, 0
	.param .b64 param0;
	st.param.b64 	[param0], %rd4;
	.param .b64 param1;
	st.param.b64 	[param1], %rd1;
	.param .b32 retval0;
	call.uni (retval0), 
	vprintf, 
	(
	param0, 
	param1
	);
	ld.param.b32 	%r8, [retval0];
	} // callseq 0
	atom.global.exch.b32 	%r10, [g_lock], 0;
	ret;

}


// ===== COMPILED SASS (sm_100) =====

	.target	sm_100

	.elftype	@"ET_EXEC"


//--------------------- .note.nv.tkinfo           --------------------------
	.section	.note.nv.tkinfo,"",@"SHT_NOTE"
	.sectionflags	@"SHF_NOTE_NV_TKINFO"
	.tkinfo
        /*0018*/ 	.word	0x00000002
        /*0030*/ 	.string	""
        /*0030*/ 	.string	"ptxas"
        /*0030*/ 	.string	"Cuda compilation tools, release 13.0, V13.0.88"
        /*0030*/ 	.string	"Build cuda_13.0.r13.0/compiler.36424714_0"
        /*0030*/ 	.string	"-arch sm_100 -m 64 "



//--------------------- .note.nv.cuinfo           --------------------------
	.section	.note.nv.cuinfo,"",@"SHT_NOTE"
	.sectionflags	@"SHF_NOTE_NV_CUINFO"
        /*0018*/ 	.short	0x0002
        /*001a*/ 	.short	0x0064
        /*001c*/ 	.short	0x0082
	.zero		2


//--------------------- .nv.info                  --------------------------
	.section	.nv.info,"",@"SHT_CUDA_INFO"
	.align	4


	//----- nvinfo : EIATTR_REGCOUNT
	.align		4
        /*0000*/ 	.byte	0x04, 0x2f
        /*0002*/ 	.short	(.L_4 - .L_3)
	.align		4
.L_3:
        /*0004*/ 	.word	index@(_Z10testKernelv)
        /*0008*/ 	.word	0x00000018


	//----- nvinfo : EIATTR_FRAME_SIZE
	.align		4
.L_4:
        /*000c*/ 	.byte	0x04, 0x11
        /*000e*/ 	.short	(.L_6 - .L_5)
	.align		4
.L_5:
        /*0010*/ 	.word	index@(_Z10testKernelv)
        /*0014*/ 	.word	0x00000008


	//----- nvinfo : EIATTR_MIN_STACK_SIZE
	.align		4
.L_6:
        /*0018*/ 	.byte	0x04, 0x12
        /*001a*/ 	.short	(.L_8 - .L_7)
	.align		4
.L_7:
        /*001c*/ 	.word	index@(_Z10testKernelv)
        /*0020*/ 	.word	0x00000008
.L_8:


//--------------------- .nv.compat                --------------------------
	.section	.nv.compat,"",@"SHT_CUDA_COMPAT_INFO"
	.align	4
        /*0000*/ 	.byte	0x02, 0x09, 0x00, 0x00, 0x02, 0x02, 0x01, 0x00, 0x02, 0x05, 0x05, 0x00, 0x03, 0x07, 0x01, 0x01
        /*0010*/ 	.byte	0x02, 0x03, 0x00, 0x00, 0x02, 0x06, 0x01, 0x00, 0x04, 0x0b, 0x08, 0x00, 0x09, 0x00, 0x00, 0x00
        /*0020*/ 	.byte	0x00, 0x00, 0x00, 0x00


//--------------------- .nv.info._Z10testKernelv  --------------------------
	.section	.nv.info._Z10testKernelv,"",@"SHT_CUDA_INFO"
	.sectionflags	@""
	.align	4


	//----- nvinfo : EIATTR_CUDA_API_VERSION
	.align		4
        /*0000*/ 	.byte	0x04, 0x37
        /*0002*/ 	.short	(.L_10 - .L_9)
.L_9:
        /*0004*/ 	.word	0x00000082


	//----- nvinfo : EIATTR_SPARSE_MMA_MASK
	.align		4
.L_10:
        /*0008*/ 	.byte	0x03, 0x50
        /*000a*/ 	.short	0x0000


	//----- nvinfo : EIATTR_MAXREG_COUNT
	.align		4
        /*000c*/ 	.byte	0x03, 0x1b
        /*000e*/ 	.short	0x00ff


	//----- nvinfo : EIATTR_EXTERNS
	.align		4
        /*0010*/ 	.byte	0x04, 0x0f
        /*0012*/ 	.short	(.L_12 - .L_11)


	//   ....[0]....
	.align		4
.L_11:
        /*0014*/ 	.word	index@(vprintf)


	//----- nvinfo : EIATTR_MERCURY_ISA_VERSION
	.align		4
.L_12:
        /*0018*/ 	.byte	0x03, 0x5f
        /*001a*/ 	.short	0x0101


	//----- nvinfo : EIATTR_VRC_CTA_INIT_COUNT
	.align		4
        /*001c*/ 	.byte	0x02, 0x4a
	.zero		1
	.zero		1


	//----- nvinfo : EIATTR_SYSCALL_OFFSETS
	.align		4
        /*0020*/ 	.byte	0x04, 0x46
        /*0022*/ 	.short	(.L_14 - .L_13)


	//   ....[0]....
.L_13:
        /*0024*/ 	.word	0x00000210


	//----- nvinfo : EIATTR_EXIT_INSTR_OFFSETS
	.align		4
.L_14:
        /*0028*/ 	.byte	0x04, 0x1c
        /*002a*/ 	.short	(.L_16 - .L_15)


	//   ....[0]....
.L_15:
        /*002c*/ 	.word	0x00000240


	//----- nvinfo : EIATTR_CRS_STACK_SIZE
	.align		4
.L_16:
        /*0030*/ 	.byte	0x04, 0x1e
        /*0032*/ 	.short	(.L_18 - .L_17)
.L_17:
        /*0034*/ 	.word	0x00000000


	//----- nvinfo : EIATTR_SW_WAR
	.align		4
.L_18:
        /*0038*/ 	.byte	0x04, 0x36
        /*003a*/ 	.short	(.L_20 - .L_19)
.L_19:
        /*003c*/ 	.word	0x00000008
.L_20:


//--------------------- .nv.callgraph             --------------------------
	.section	.nv.callgraph,"",@"SHT_CUDA_CALLGRAPH"
	.align	4
	.sectionentsize	8
	.align		4
        /*0000*/ 	.word	0x00000000
	.align		4
        /*0004*/ 	.word	0xffffffff
	.align		4
        /*0008*/ 	.word	index@(_Z10testKernelv)
	.align		4
        /*000c*/ 	.word	index@(vprintf)
	.align		4
        /*0010*/ 	.word	0x00000000
	.align		4
        /*0014*/ 	.word	0xfffffffe
	.align		4
        /*0018*/ 	.word	0x00000000
	.align		4
        /*001c*/ 	.word	0xfffffffd
	.align		4
        /*0020*/ 	.word	0x00000000
	.align		4
        /*0024*/ 	.word	0xfffffffc


//--------------------- .nv.constant4             --------------------------
	.section	.nv.constant4,"a",@progbits
	.align	8
	.align		8
.nv.constant4:
        /*0000*/ 	.dword	vprintf
	.align		8
        /*0008*/ 	.dword	g_lock
	.align		8
        /*0010*/ 	.dword	g_counter
	.align		8
        /*0018*/ 	.dword	$str


//--------------------- .text._Z10testKernelv     --------------------------
	.section	.text._Z10testKernelv,"ax",@progbits
	.align	128
        .global         _Z10testKernelv
        .type           _Z10testKernelv,@function
        .size           _Z10testKernelv,(.L_x_4 - _Z10testKernelv)
        .other          _Z10testKernelv,@"STO_CUDA_ENTRY STV_DEFAULT"
_Z10testKernelv:
.text._Z10testKernelv:
[----:B------:R-:W0:Y:S01]  /*0000*/  LDC R1, c[0x0][0x37c] ;  /* 0x0000df00ff017b82 */ /* 0x000e220000000800 */
[----:B------:R-:W1:Y:S01]  /*0010*/  LDCU UR4, c[0x0][0x2f8] ;  /* 0x00005f00ff0477ac */ /* 0x000e620008000800 */
[----:B0-----:R-:W-:Y:S01]  /*0020*/  VIADD R1, R1, 0xfffffff8 ;  /* 0xfffffff801017836 */ /* 0x001fe20000000000 */
[----:B------:R-:W-:Y:S01]  /*0030*/  BSSY B0, `(.L_x_0) ;  /* 0x000000e000007945 */ /* 0x000fe20003800000 */
[----:B------:R-:W-:Y:S01]  /*0040*/  IMAD.MOV.U32 R5, RZ, RZ, 0x1 ;  /* 0x00000001ff057424 */ /* 0x000fe200078e00ff */
[----:B------:R-:W0:Y:S01]  /*0050*/  LDCU UR5, c[0x0][0x2fc] ;  /* 0x00005f80ff0577ac */ /* 0x000e220008000800 */
[----:B------:R-:W2:Y:S01]  /*0060*/  LDCU.64 UR36, c[0x0][0x358] ;  /* 0x00006b00ff2477ac */ /* 0x000ea20008000a00 */
[----:B------:R-:W3:Y:S01]  /*0070*/  LDCU.64 UR38, c[0x4][0x8] ;  /* 0x01000100ff2677ac */ /* 0x000ee20008000a00 */
[----:B-1----:R-:W-:-:S04]  /*0080*/  IADD3 R6, P0, PT, R1, UR4, RZ ;  /* 0x0000000401067c10 */ /* 0x002fc8000ff1e0ff */
[----:B0-----:R-:W-:-:S09]  /*0090*/  IADD3.X R7, PT, PT, RZ, UR5, RZ, P0, !PT ;  /* 0x00000005ff077c10 */ /* 0x001fd200087fe4ff */
.L_x_1:
[----:B---3--:R-:W-:Y:S01]  /*00a0*/  IMAD.U32 R2, RZ, RZ, UR38 ;  /* 0x00000026ff027e24 */ /* 0x008fe2000f8e00ff */
[----:B------:R-:W-:Y:S01]  /*00b0*/  MOV R3, UR39 ;  /* 0x0000002700037c02 */ /* 0x000fe20008000f00 */
[----:B------:R-:W-:Y:S01]  /*00c0*/  IMAD.MOV.U32 R4, RZ, RZ, RZ ;  /* 0x000000ffff047224 */ /* 0x000fe200078e00ff */
[----:B------:R-:W-:Y:S05]  /*00d0*/  YIELD ;  /* 0x0000000000007946 */ /* 0x000fea0003800000 */
[----:B------:R-:W3:Y:S02]  /*00e0*/  ATOMG.E.CAS.STRONG.GPU PT, R2, [R2], R4, R5 ;  /* 0x00000004020273a9 */ /* 0x000ee400001ee105 */
[----:B---3--:R-:W-:-:S13]  /*00f0*/  ISETP.NE.AND P0, PT, R2, RZ, PT ;  /* 0x000000ff0200720c */ /* 0x008fda0003f05270 */
[----:B------:R-:W-:Y:S05]  /*0100*/  @P0 BRA `(.L_x_1) ;  /* 0xfffffffc00e40947 */ /* 0x000fea000383ffff */
[----:B--2---:R-:W-:Y:S05]  /*0110*/  BSYNC B0 ;  /* 0x0000000000007941 */ /* 0x004fea0003800000 */
.L_x_0:
[----:B------:R-:W0:Y:S02]  /*0120*/  LDC.64 R2, c[0x4][0x10] ;  /* 0x01000400ff027b82 */ /* 0x000e240000000a00 */
[----:B0-----:R-:W2:Y:S01]  /*0130*/  LDG.E R9, desc[UR36][R2.64] ;  /* 0x0000002402097981 */ /* 0x001ea2000c1e1900 */
[----:B------:R-:W0:Y:S01]  /*0140*/  LDCU UR4, c[0x0][0x360] ;  /* 0x00006c00ff0477ac */ /* 0x000e220008000800 */
[----:B------:R-:W-:Y:S01]  /*0150*/  MOV R0, 0x0 ;  /* 0x0000000000007802 */ /* 0x000fe20000000f00 */
[----:B------:R-:W0:Y:S03]  /*0160*/  S2R R8, SR_TID.X ;  /* 0x0000000000087919 */ /* 0x000e260000002100 */
[----:B------:R1:W3:Y:S01]  /*0170*/  LDC.64 R10, c[0x4][R0] ;  /* 0x01000000000a7b82 */ /* 0x0002e20000000a00 */
[----:B------:R-:W0:Y:S02]  /*0180*/  S2R R5, SR_CTAID.X ;  /* 0x0000000000057919 */ /* 0x000e240000002500 */
[----:B0-----:R-:W-:Y:S01]  /*0190*/  IMAD R8, R5, UR4, R8 ;  /* 0x0000000405087c24 */ /* 0x001fe2000f8e0208 */
[----:B------:R-:W0:Y:S02]  /*01a0*/  LDCU.64 UR4, c[0x4][0x18] ;  /* 0x01000300ff0477ac */ /* 0x000e240008000a00 */
[----:B0-----:R-:W-:Y:S01]  /*01b0*/  IMAD.U32 R4, RZ, RZ, UR4 ;  /* 0x00000004ff047e24 */ /* 0x001fe2000f8e00ff */
[----:B------:R-:W-:-:S02]  /*01c0*/  MOV R5, UR5 ;  /* 0x0000000500057c02 */ /* 0x000fc40008000f00 */
[----:B--2---:R-:W-:-:S05]  /*01d0*/  IADD3 R9, PT, PT, R9, 0x1, RZ ;  /* 0x0000000109097810 */ /* 0x004fca0007ffe0ff */
[----:B------:R1:W-:Y:S04]  /*01e0*/  STG.E desc[UR36][R2.64], R9 ;  /* 0x0000000902007986 */ /* 0x0003e8000c101924 */
[----:B---3--:R1:W-:Y:S02]  /*01f0*/  STL.64 [R1], R8 ;  /* 0x0000000801007387 */ /* 0x0083e40000100a00 */
[----:B------:R-:W-:-:S07]  /*0200*/  LEPC R20, `(.L_x_2) ;  /* 0x000000001014794e */ /* 0x000fce0000000000 */
[----:B-1----:R-:W-:Y:S05]  /*0210*/  CALL.ABS.NOINC R10 ;  /* 0x000000000a007343 */ /* 0x002fea0003c00000 */
.L_x_2:
[----:B------:R-:W0:Y:S02]  /*0220*/  LDC.64 R2, c[0x4][0x8] ;  /* 0x01000200ff027b82 */ /* 0x000e240000000a00 */
[----:B0-----:R-:W-:Y:S01]  /*0230*/  ATOMG.E.EXCH.STRONG.GPU PT, RZ, desc[UR36][R2.64], RZ ;  /* 0x800000ff02ff79a8 */ /* 0x001fe2000c1ef124 */
[----:B------:R-:W-:Y:S05]  /*0240*/  EXIT ;  /* 0x000000000000794d */ /* 0x000fea0003800000 */
.L_x_3:
[----:B------:R-:W-:-:S00]  /*0250*/  BRA `(.L_x_3) ;  /* 0xfffffffc00fc7947 */ /* 0x000fc0000383ffff */
[----:B------:R-:W-:-:S00]  /*0260*/  NOP ;  /* 0x0000000000007918 */ /* 0x000fc00000000000 */
        /* <DEDUP_REMOVED lines=9> */
.L_x_4:


//--------------------- .nv.global.init           --------------------------
	.section	.nv.global.init,"aw",@progbits
.nv.global.init:
	.type		$str,@object
	.size		$str,(.L_2 - $str)
$str:
        /*0000*/ 	.byte	0x54, 0x68, 0x72, 0x65, 0x61, 0x64, 0x20, 0x25, 0x64, 0x20, 0x61, 0x63, 0x71, 0x75, 0x69, 0x72
        /*0010*/ 	.byte	0x65, 0x64, 0x20, 0x6c, 0x6f, 0x63, 0x6b, 0x2c, 0x20, 0x63, 0x6f, 0x75, 0x6e, 0x74, 0x65, 0x72
        /*0020*/ 	.byte	0x3d, 0x25, 0x64, 0x0a, 0x00
.L_2:


//--------------------- .nv.shared.reserved.0     --------------------------
	.section	.nv.shared.reserved.0,"aw",@nobits
	.weak		__nv_reservedSMEM_offset_0_alias
	.size		__nv_reservedSMEM_offset_0_alias, 0, 64
	.other		__nv_reservedSMEM_offset_0_alias,@"STO_CUDA_RESERVED_SHARED STV_DEFAULT"
__nv_reservedSMEM_offset_0_alias:
	.zero		0
	.zero		64


//--------------------- .nv.global                --------------------------
	.section	.nv.global,"aw",@nobits
	.align	4
.nv.global:
	.type		g_lock,@object
	.size		g_lock,(g_counter - g_lock)
g_lock:
	.zero		4
	.type		g_counter,@object
	.size		g_counter,(.L_1 - g_counter)
g_counter:
	.zero		4
.L_1:


//--------------------- .nv.constant0._Z10testKernelv --------------------------
	.section	.nv.constant0._Z10testKernelv,"a",@progbits
	.sectionflags	@""
	.align	4
.nv.constant0._Z10testKernelv:
	.zero		896


//--------------------- SYMBOLS --------------------------

	.type		.nv.reservedSmem.offset0,@object
	.size		.nv.reservedSmem.offset0,0x4
	.type		vprintf,@function
